//
// Generated by NVIDIA NVVM Compiler
//
// Compiler Build ID: CL-36424714
// Cuda compilation tools, release 13.0, V13.0.88
// Based on NVVM 20.0.0
//

.version 9.0
.target sm_100
.address_size 64

	// .globl	_Z9hello_GPUi
.extern .func  (.param .b32 func_retval0) vprintf
(
	.param .b64 vprintf_param_0,
	.param .b64 vprintf_param_1
)
;
.global .align 1 .b8 $str[23] = {72, 101, 108, 108, 111, 32, 102, 114, 111, 109, 32, 71, 80, 85, 37, 100, 91, 37, 100, 93, 33, 10};

.visible .entry _Z9hello_GPUi(
	.param .u32 _Z9hello_GPUi_param_0
)
{
	.local .align 8 .b8 	__local_depot0[8];
	.reg .b64 	%SP;
	.reg .b64 	%SPL;
	.reg .b32 	%r<5>;
	.reg .b64 	%rd<5>;

	mov.u64 	%SPL, __local_depot0;
	cvta.local.u64 	%SP, %SPL;
	ld.param.u32 	%r1, [_Z9hello_GPUi_param_0];
	add.u64 	%rd1, %SP, 0;
	add.u64 	%rd2, %SPL, 0;
	mov.u32 	%r2, %tid.x;
	st.local.v2.u32 	[%rd2], {%r1, %r2};
	mov.u64 	%rd3, $str;
	cvta.global.u64 	%rd4, %rd3;
	{ // callseq 0, 0
	.param .b64 param0;
	st.param.b64 	[param0], %rd4;
	.param .b64 param1;
	st.param.b64 	[param1], %rd1;
	.param .b32 retval0;
	call.uni (retval0), 
	vprintf, 
	(
	param0, 
	param1
	);
	ld.param.b32 	%r3, [retval0];
	} // callseq 0
	ret;

}


// ===== COMPILED SASS (sm_100) =====

	.target	sm_100

	.elftype	@"ET_EXEC"


//--------------------- .note.nv.tkinfo           --------------------------
	.section	.note.nv.tkinfo,"",@"SHT_NOTE"
	.sectionflags	@"SHF_NOTE_NV_TKINFO"
	.tkinfo
        /*0018*/ 	.word	0x00000002
        /*0030*/ 	.string	""
        /*0030*/ 	.string	"ptxas"
        /*0030*/ 	.string	"Cuda compilation tools, release 13.0, V13.0.88"
        /*0030*/ 	.string	"Build cuda_13.0.r13.0/compiler.36424714_0"
        /*0030*/ 	.string	"-arch sm_100 -m 64 "



//--------------------- .note.nv.cuinfo           --------------------------
	.section	.note.nv.cuinfo,"",@"SHT_NOTE"
	.sectionflags	@"SHF_NOTE_NV_CUINFO"
        /*0018*/ 	.short	0x0002
        /*001a*/ 	.short	0x0064
        /*001c*/ 	.short	0x0082
	.zero		2


//--------------------- .nv.info                  --------------------------
	.section	.nv.info,"",@"SHT_CUDA_INFO"
	.align	4


	//----- nvinfo : EIATTR_REGCOUNT
	.align		4
        /*0000*/ 	.byte	0x04, 0x2f
        /*0002*/ 	.short	(.L_2 - .L_1)
	.align		4
.L_1:
        /*0004*/ 	.word	index@(_Z9hello_GPUi)
        /*0008*/ 	.word	0x00000018


	//----- nvinfo : EIATTR_FRAME_SIZE
	.align		4
.L_2:
        /*000c*/ 	.byte	0x04, 0x11
        /*000e*/ 	.short	(.L_4 - .L_3)
	.align		4
.L_3:
        /*0010*/ 	.word	index@(_Z9hello_GPUi)
        /*0014*/ 	.word	0x00000008


	//----- nvinfo : EIATTR_MIN_STACK_SIZE
	.align		4
.L_4:
        /*0018*/ 	.byte	0x04, 0x12
        /*001a*/ 	.short	(.L_6 - .L_5)
	.align		4
.L_5:
        /*001c*/ 	.word	index@(_Z9hello_GPUi)
        /*0020*/ 	.word	0x00000008
.L_6:


//--------------------- .nv.compat                --------------------------
	.section	.nv.compat,"",@"SHT_CUDA_COMPAT_INFO"
	.align	4
        /*0000*/ 	.byte	0x02, 0x09, 0x00, 0x00, 0x02, 0x02, 0x01, 0x00, 0x02, 0x05, 0x05, 0x00, 0x03, 0x07, 0x01, 0x01
        /*0010*/ 	.byte	0x02, 0x03, 0x00, 0x00, 0x02, 0x06, 0x01, 0x00, 0x04, 0x0b, 0x08, 0x00, 0x09, 0x00, 0x00, 0x00
        /*0020*/ 	.byte	0x00, 0x00, 0x00, 0x00


//--------------------- .nv.info._Z9hello_GPUi    --------------------------
	.section	.nv.info._Z9hello_GPUi,"",@"SHT_CUDA_INFO"
	.sectionflags	@""
	.align	4


	//----- nvinfo : EIATTR_CUDA_API_VERSION
	.align		4
        /*0000*/ 	.byte	0x04, 0x37
        /*0002*/ 	.short	(.L_8 - .L_7)
.L_7:
        /*0004*/ 	.word	0x00000082


	//----- nvinfo : EIATTR_KPARAM_INFO
	.align		4
.L_8:
        /*0008*/ 	.byte	0x04, 0x17
        /*000a*/ 	.short	(.L_10 - .L_9)
.L_9:
        /*000c*/ 	.word	0x00000000
        /*0010*/ 	.short	0x0000
        /*0012*/ 	.short	0x0000
        /*0014*/ 	.byte	0x00, 0xf0, 0x11, 0x00


	//----- nvinfo : EIATTR_SPARSE_MMA_MASK
	.align		4
.L_10:
        /*0018*/ 	.byte	0x03, 0x50
        /*001a*/ 	.short	0x0000


	//----- nvinfo : EIATTR_MAXREG_COUNT
	.align		4
        /*001c*/ 	.byte	0x03, 0x1b
        /*001e*/ 	.short	0x00ff


	//----- nvinfo : EIATTR_EXTERNS
	.align		4
        /*0020*/ 	.byte	0x04, 0x0f
        /*0022*/ 	.short	(.L_12 - .L_11)


	//   ....[0]....
	.align		4
.L_11:
        /*0024*/ 	.word	index@(vprintf)


	//----- nvinfo : EIATTR_MERCURY_ISA_VERSION
	.align		4
.L_12:
        /*0028*/ 	.byte	0x03, 0x5f
        /*002a*/ 	.short	0x0101


	//----- nvinfo : EIATTR_VRC_CTA_INIT_COUNT
	.align		4
        /*002c*/ 	.byte	0x02, 0x4a
	.zero		1
	.zero		1


	//----- nvinfo : EIATTR_SYSCALL_OFFSETS
	.align		4
        /*0030*/ 	.byte	0x04, 0x46
        /*0032*/ 	.short	(.L_14 - .L_13)


	//   ....[0]....
.L_13:
        /*0034*/ 	.word	0x000000f0


	//----- nvinfo : EIATTR_EXIT_INSTR_OFFSETS
	.align		4
.L_14:
        /*0038*/ 	.byte	0x04, 0x1c
        /*003a*/ 	.short	(.L_16 - .L_15)


	//   ....[0]....
.L_15:
        /*003c*/ 	.word	0x00000100


	//----- nvinfo : EIATTR_CBANK_PARAM_SIZE
	.align		4
.L_16:
        /*0040*/ 	.byte	0x03, 0x19
        /*0042*/ 	.short	0x0004


	//----- nvinfo : EIATTR_PARAM_CBANK
	.align		4
        /*0044*/ 	.byte	0x04, 0x0a
        /*0046*/ 	.short	(.L_18 - .L_17)
	.align		4
.L_17:
        /*0048*/ 	.word	index@(.nv.constant0._Z9hello_GPUi)
        /*004c*/ 	.short	0x0380
        /*004e*/ 	.short	0x0004


	//----- nvinfo : EIATTR_SW_WAR
	.align		4
.L_18:
        /*0050*/ 	.byte	0x04, 0x36
        /*0052*/ 	.short	(.L_20 - .L_19)
.L_19:
        /*0054*/ 	.word	0x00000008
.L_20:


//--------------------- .nv.callgraph             --------------------------
	.section	.nv.callgraph,"",@"SHT_CUDA_CALLGRAPH"
	.align	4
	.sectionentsize	8
	.align		4
        /*0000*/ 	.word	0x00000000
	.align		4
        /*0004*/ 	.word	0xffffffff
	.align		4
        /*0008*/ 	.word	index@(_Z9hello_GPUi)
	.align		4
        /*000c*/ 	.word	index@(vprintf)
	.align		4
        /*0010*/ 	.word	0x00000000
	.align		4
        /*0014*/ 	.word	0xfffffffe
	.align		4
        /*0018*/ 	.word	0x00000000
	.align		4
        /*001c*/ 	.word	0xfffffffd
	.align		4
        /*0020*/ 	.word	0x00000000
	.align		4
        /*0024*/ 	.word	0xfffffffc


//--------------------- .nv.constant4             --------------------------
	.section	.nv.constant4,"a",@progbits
	.align	8
	.align		8
.nv.constant4:
        /*0000*/ 	.dword	vprintf
	.align		8
        /*0008*/ 	.dword	$str


//--------------------- .text._Z9hello_GPUi       --------------------------
	.section	.text._Z9hello_GPUi,"ax",@progbits
	.align	128
        .global         _Z9hello_GPUi
        .type           _Z9hello_GPUi,@function
        .size           _Z9hello_GPUi,(.L_x_2 - _Z9hello_GPUi)
        .other          _Z9hello_GPUi,@"STO_CUDA_ENTRY STV_DEFAULT"
_Z9hello_GPUi:
.text._Z9hello_GPUi:
[----:B------:R-:W0:Y:S01]  /*0000*/  LDC R1, c[0x0][0x37c] ;  /* 0x0000df00ff017b82 */ /* 0x000e220000000800 */
[----:B------:R-:W1:Y:S07]  /*0010*/  S2R R9, SR_TID.X ;  /* 0x0000000000097919 */ /* 0x000e6e0000002100 */
[----:B------:R-:W1:Y:S01]  /*0020*/  LDC R8, c[0x0][0x380] ;  /* 0x0000e000ff087b82 */ /* 0x000e620000000800 */
[----:B0-----:R-:W-:Y:S01]  /*0030*/  VIADD R1, R1, 0xfffffff8 ;  /* 0xfffffff801017836 */ /* 0x001fe20000000000 */
[----:B------:R-:W-:Y:S01]  /*0040*/  MOV R0, 0x0 ;  /* 0x0000000000007802 */ /* 0x000fe20000000f00 */
[----:B------:R-:W0:Y:S01]  /*0050*/  LDCU UR4, c[0x0][0x2f8] ;  /* 0x00005f00ff0477ac */ /* 0x000e220008000800 */
[----:B------:R-:W2:Y:S04]  /*0060*/  LDCU.64 UR6, c[0x4][0x8] ;  /* 0x01000100ff0677ac */ /* 0x000ea80008000a00 */
[----:B------:R3:W4:Y:S01]  /*0070*/  LDC.64 R2, c[0x4][R0] ;  /* 0x0100000000027b82 */ /* 0x0007220000000a00 */
[----:B------:R-:W5:Y:S01]  /*0080*/  LDCU UR5, c[0x0][0x2fc] ;  /* 0x00005f80ff0577ac */ /* 0x000f620008000800 */
[----:B0-----:R-:W-:Y:S01]  /*0090*/  IADD3 R6, P0, PT, R1, UR4, RZ ;  /* 0x0000000401067c10 */ /* 0x001fe2000ff1e0ff */
[----:B--2---:R-:W-:Y:S01]  /*00a0*/  IMAD.U32 R4, RZ, RZ, UR6 ;  /* 0x00000006ff047e24 */ /* 0x004fe2000f8e00ff */
[----:B------:R-:W-:-:S03]  /*00b0*/  MOV R5, UR7 ;  /* 0x0000000700057c02 */ /* 0x000fc60008000f00 */
[----:B-----5:R-:W-:Y:S01]  /*00c0*/  IMAD.X R7, RZ, RZ, UR5, P0 ;  /* 0x00000005ff077e24 */ /* 0x020fe200080e06ff */
[----:B-1----:R3:W-:Y:S07]  /*00d0*/  STL.64 [R1], R8 ;  /* 0x0000000801007387 */ /* 0x0027ee0000100a00 */
[----:B------:R-:W-:-:S07]  /*00e0*/  LEPC R20, `(.L_x_0) ;  /* 0x000000001014794e */ /* 0x000fce0000000000 */
[----:B---34-:R-:W-:Y:S05]  /*00f0*/  CALL.ABS.NOINC R2 ;  /* 0x0000000002007343 */ /* 0x018fea0003c00000 */
.L_x_0:
[----:B------:R-:W-:Y:S05]  /*0100*/  EXIT ;  /* 0x000000000000794d */ /* 0x000fea0003800000 */
.L_x_1:
[----:B------:R-:W-:-:S00]  /*0110*/  BRA `(.L_x_1) ;  /* 0xfffffffc00fc7947 */ /* 0x000fc0000383ffff */
[----:B------:R-:W-:-:S00]  /*0120*/  NOP ;  /* 0x0000000000007918 */ /* 0x000fc00000000000 */
        /* <DEDUP_REMOVED lines=13> */
.L_x_2:


//--------------------- .nv.global.init           --------------------------
	.section	.nv.global.init,"aw",@progbits
.nv.global.init:
	.type		$str,@object
	.size		$str,(.L_0 - $str)
$str:
        /*0000*/ 	.byte	0x48, 0x65, 0x6c, 0x6c, 0x6f, 0x20, 0x66, 0x72, 0x6f, 0x6d, 0x20, 0x47, 0x50, 0x55, 0x25, 0x64
        /*0010*/ 	.byte	0x5b, 0x25, 0x64, 0x5d, 0x21, 0x0a, 0x00
.L_0:


//--------------------- .nv.shared.reserved.0     --------------------------
	.section	.nv.shared.reserved.0,"aw",@nobits
	.weak		__nv_reservedSMEM_offset_0_alias
	.size		__nv_reservedSMEM_offset_0_alias, 0, 64
	.other		__nv_reservedSMEM_offset_0_alias,@"STO_CUDA_RESERVED_SHARED STV_DEFAULT"
__nv_reservedSMEM_offset_0_alias:
	.zero		0
	.zero		64


//--------------------- .nv.constant0._Z9hello_GPUi --------------------------
	.section	.nv.constant0._Z9hello_GPUi,"a",@progbits
	.sectionflags	@""
	.align	4
.nv.constant0._Z9hello_GPUi:
	.zero		900


//--------------------- SYMBOLS --------------------------

	.type		.nv.reservedSmem.offset0,@object
	.size		.nv.reservedSmem.offset0,0x4
	.type		vprintf,@function
